//
// Generated by NVIDIA NVVM Compiler
//
// Compiler Build ID: CL-36424714
// Cuda compilation tools, release 13.0, V13.0.88
// Based on NVVM 20.0.0
//

.version 9.0
.target sm_100
.address_size 64

	// .globl	_Z11renderPixely4dim3S_

.visible .entry _Z11renderPixely4dim3S_(
	.param .u64 _Z11renderPixely4dim3S__param_0,
	.param .align 4 .b8 _Z11renderPixely4dim3S__param_1[12],
	.param .align 4 .b8 _Z11renderPixely4dim3S__param_2[12]
)
{
	.reg .pred 	%p<4>;
	.reg .b32 	%r<17>;
	.reg .b32 	%f<9>;
	.reg .b64 	%rd<2>;

	ld.param.u64 	%rd1, [_Z11renderPixely4dim3S__param_0];
	ld.param.u32 	%r2, [_Z11renderPixely4dim3S__param_1+4];
	ld.param.u32 	%r1, [_Z11renderPixely4dim3S__param_1];
	ld.param.u32 	%r5, [_Z11renderPixely4dim3S__param_2+4];
	ld.param.u32 	%r6, [_Z11renderPixely4dim3S__param_2];
	mov.u32 	%r7, %ctaid.x;
	mov.u32 	%r8, %tid.x;
	mad.lo.s32 	%r3, %r6, %r7, %r8;
	mov.u32 	%r9, %ctaid.y;
	mov.u32 	%r10, %tid.y;
	mad.lo.s32 	%r4, %r5, %r9, %r10;
	setp.ge.u32 	%p1, %r3, %r1;
	setp.ge.u32 	%p2, %r4, %r2;
	or.pred  	%p3, %p1, %p2;
	@%p3 bra 	$L__BB0_2;
	cvt.rn.f32.s32 	%f1, %r3;
	shl.b32 	%r11, %r3, 4;
	mul.lo.s32 	%r12, %r1, %r2;
	cvt.rn.f32.u32 	%f2, %r12;
	div.rn.f32 	%f3, %f1, %f2;
	mov.b32 	%r13, %f3;
	cvt.rn.f32.u32 	%f4, %r1;
	div.rn.f32 	%f5, %f1, %f4;
	mov.b32 	%r14, %f5;
	cvt.rn.f32.u32 	%f6, %r2;
	cvt.rn.f32.s32 	%f7, %r4;
	div.rn.f32 	%f8, %f7, %f6;
	mov.b32 	%r15, %f8;
	mov.b32 	%r16, 0;
	sust.b.2d.v4.b32.trap 	[%rd1, {%r11, %r4}], {%r13, %r14, %r15, %r16};
$L__BB0_2:
	ret;

}


// ===== COMPILED SASS (sm_100) =====

	.target	sm_100

	.elftype	@"ET_EXEC"


//--------------------- .note.nv.tkinfo           --------------------------
	.section	.note.nv.tkinfo,"",@"SHT_NOTE"
	.sectionflags	@"SHF_NOTE_NV_TKINFO"
	.tkinfo
        /*0018*/ 	.word	0x00000002
        /*0030*/ 	.string	""
        /*0030*/ 	.string	"ptxas"
        /*0030*/ 	.string	"Cuda compilation tools, release 13.0, V13.0.88"
        /*0030*/ 	.string	"Build cuda_13.0.r13.0/compiler.36424714_0"
        /*0030*/ 	.string	"-arch sm_100 -m 64 "



//--------------------- .note.nv.cuinfo           --------------------------
	.section	.note.nv.cuinfo,"",@"SHT_NOTE"
	.sectionflags	@"SHF_NOTE_NV_CUINFO"
        /*0018*/ 	.short	0x0002
        /*001a*/ 	.short	0x0064
        /*001c*/ 	.short	0x0082
	.zero		2


//--------------------- .nv.info                  --------------------------
	.section	.nv.info,"",@"SHT_CUDA_INFO"
	.align	4


	//----- nvinfo : EIATTR_REGCOUNT
	.align		4
        /*0000*/ 	.byte	0x04, 0x2f
        /*0002*/ 	.short	(.L_1 - .L_0)
	.align		4
.L_0:
        /*0004*/ 	.word	index@(_Z11renderPixely4dim3S_)
        /*0008*/ 	.word	0x00000013


	//----- nvinfo : EIATTR_FRAME_SIZE
	.align		4
.L_1:
        /*000c*/ 	.byte	0x04, 0x11
        /*000e*/ 	.short	(.L_3 - .L_2)
	.align		4
.L_2:
        /*0010*/ 	.word	index@($__internal_0_$__cuda_sm3x_div_rn_noftz_f32_slowpath)
        /*0014*/ 	.word	0x00000000


	//----- nvinfo : EIATTR_FRAME_SIZE
	.align		4
.L_3:
        /*0018*/ 	.byte	0x04, 0x11
        /*001a*/ 	.short	(.L_5 - .L_4)
	.align		4
.L_4:
        /*001c*/ 	.word	index@(_Z11renderPixely4dim3S_)
        /*0020*/ 	.word	0x00000000


	//----- nvinfo : EIATTR_MIN_STACK_SIZE
	.align		4
.L_5:
        /*0024*/ 	.byte	0x04, 0x12
        /*0026*/ 	.short	(.L_7 - .L_6)
	.align		4
.L_6:
        /*0028*/ 	.word	index@(_Z11renderPixely4dim3S_)
        /*002c*/ 	.word	0x00000000
.L_7:


//--------------------- .nv.compat                --------------------------
	.section	.nv.compat,"",@"SHT_CUDA_COMPAT_INFO"
	.align	4
        /*0000*/ 	.byte	0x02, 0x09, 0x00, 0x00, 0x02, 0x02, 0x02, 0x00, 0x02, 0x05, 0x05, 0x00, 0x03, 0x07, 0x01, 0x01
        /*0010*/ 	.byte	0x02, 0x03, 0x00, 0x00, 0x02, 0x06, 0x01, 0x00, 0x04, 0x0b, 0x08, 0x00, 0x01, 0x00, 0x00, 0x00
        /*0020*/ 	.byte	0x00, 0x00, 0x00, 0x00


//--------------------- .nv.info._Z11renderPixely4dim3S_ --------------------------
	.section	.nv.info._Z11renderPixely4dim3S_,"",@"SHT_CUDA_INFO"
	.sectionflags	@""
	.align	4


	//----- nvinfo : EIATTR_CUDA_API_VERSION
	.align		4
        /*0000*/ 	.byte	0x04, 0x37
        /*0002*/ 	.short	(.L_9 - .L_8)
.L_8:
        /*0004*/ 	.word	0x00000082


	//----- nvinfo : EIATTR_KPARAM_INFO
	.align		4
.L_9:
        /*0008*/ 	.byte	0x04, 0x17
        /*000a*/ 	.short	(.L_11 - .L_10)
.L_10:
        /*000c*/ 	.word	0x00000000
        /*0010*/ 	.short	0x0002
        /*0012*/ 	.short	0x0014
        /*0014*/ 	.byte	0x00, 0xf0, 0x31, 0x00


	//----- nvinfo : EIATTR_KPARAM_INFO
	.align		4
.L_11:
        /*0018*/ 	.byte	0x04, 0x17
        /*001a*/ 	.short	(.L_13 - .L_12)
.L_12:
        /*001c*/ 	.word	0x00000000
        /*0020*/ 	.short	0x0001
        /*0022*/ 	.short	0x0008
        /*0024*/ 	.byte	0x00, 0xf0, 0x31, 0x00


	//----- nvinfo : EIATTR_KPARAM_INFO
	.align		4
.L_13:
        /*0028*/ 	.byte	0x04, 0x17
        /*002a*/ 	.short	(.L_15 - .L_14)
.L_14:
        /*002c*/ 	.word	0x00000000
        /*0030*/ 	.short	0x0000
        /*0032*/ 	.short	0x0000
        /*0034*/ 	.byte	0x00, 0xf0, 0x21, 0x00


	//----- nvinfo : EIATTR_SPARSE_MMA_MASK
	.align		4
.L_15:
        /*0038*/ 	.byte	0x03, 0x50
        /*003a*/ 	.short	0x0000


	//----- nvinfo : EIATTR_MAXREG_COUNT
	.align		4
        /*003c*/ 	.byte	0x03, 0x1b
        /*003e*/ 	.short	0x00ff


	//----- nvinfo : EIATTR_MERCURY_ISA_VERSION
	.align		4
        /*0040*/ 	.byte	0x03, 0x5f
        /*0042*/ 	.short	0x0101


	//----- nvinfo : EIATTR_VRC_CTA_INIT_COUNT
	.align		4
        /*0044*/ 	.byte	0x02, 0x4a
	.zero		1
	.zero		1


	//----- nvinfo : EIATTR_EXIT_INSTR_OFFSETS
	.align		4
        /*0048*/ 	.byte	0x04, 0x1c
        /*004a*/ 	.short	(.L_17 - .L_16)


	//   ....[0]....
.L_16:
        /*004c*/ 	.word	0x000000c0


	//   ....[1]....
        /*0050*/ 	.word	0x00000400


	//----- nvinfo : EIATTR_CRS_STACK_SIZE
	.align		4
.L_17:
        /*0054*/ 	.byte	0x04, 0x1e
        /*0056*/ 	.short	(.L_19 - .L_18)
.L_18:
        /*0058*/ 	.word	0x00000000


	//----- nvinfo : EIATTR_CBANK_PARAM_SIZE
	.align		4
.L_19:
        /*005c*/ 	.byte	0x03, 0x19
        /*005e*/ 	.short	0x0020


	//----- nvinfo : EIATTR_PARAM_CBANK
	.align		4
        /*0060*/ 	.byte	0x04, 0x0a
        /*0062*/ 	.short	(.L_21 - .L_20)
	.align		4
.L_20:
        /*0064*/ 	.word	index@(.nv.constant0._Z11renderPixely4dim3S_)
        /*0068*/ 	.short	0x0380
        /*006a*/ 	.short	0x0020


	//----- nvinfo : EIATTR_SW_WAR
	.align		4
.L_21:
        /*006c*/ 	.byte	0x04, 0x36
        /*006e*/ 	.short	(.L_23 - .L_22)
.L_22:
        /*0070*/ 	.word	0x00000008
.L_23:


//--------------------- .nv.callgraph             --------------------------
	.section	.nv.callgraph,"",@"SHT_CUDA_CALLGRAPH"
	.align	4
	.sectionentsize	8
	.align		4
        /*0000*/ 	.word	0x00000000
	.align		4
        /*0004*/ 	.word	0xffffffff
	.align		4
        /*0008*/ 	.word	0x00000000
	.align		4
        /*000c*/ 	.word	0xfffffffe
	.align		4
        /*0010*/ 	.word	0x00000000
	.align		4
        /*0014*/ 	.word	0xfffffffd
	.align		4
        /*0018*/ 	.word	0x00000000
	.align		4
        /*001c*/ 	.word	0xfffffffc


//--------------------- .text._Z11renderPixely4dim3S_ --------------------------
	.section	.text._Z11renderPixely4dim3S_,"ax",@progbits
	.align	128
        .global         _Z11renderPixely4dim3S_
        .type           _Z11renderPixely4dim3S_,@function
        .size           _Z11renderPixely4dim3S_,(.L_x_18 - _Z11renderPixely4dim3S_)
        .other          _Z11renderPixely4dim3S_,@"STO_CUDA_ENTRY STV_DEFAULT"
_Z11renderPixely4dim3S_:
.text._Z11renderPixely4dim3S_:
[----:B------:R-:W-:Y:S01]  /*0000*/  LDC R1, c[0x0][0x37c] ;  /* 0x0000df00ff017b82 */ /* 0x000fe20000000800 */
[----:B------:R-:W0:Y:S07]  /*0010*/  S2R R9, SR_TID.Y ;  /* 0x0000000000097919 */ /* 0x000e2e0000002200 */
[----:B------:R-:W0:Y:S01]  /*0020*/  S2UR UR7, SR_CTAID.Y ;  /* 0x00000000000779c3 */ /* 0x000e220000002600 */
[----:B------:R-:W1:Y:S01]  /*0030*/  LDCU.64 UR4, c[0x0][0x388] ;  /* 0x00007100ff0477ac */ /* 0x000e620008000a00 */
[----:B------:R-:W2:Y:S06]  /*0040*/  S2R R8, SR_TID.X ;  /* 0x0000000000087919 */ /* 0x000eac0000002100 */
[----:B------:R-:W0:Y:S08]  /*0050*/  LDC R0, c[0x0][0x398] ;  /* 0x0000e600ff007b82 */ /* 0x000e300000000800 */
[----:B------:R-:W2:Y:S08]  /*0060*/  S2UR UR6, SR_CTAID.X ;  /* 0x00000000000679c3 */ /* 0x000eb00000002500 */
[----:B------:R-:W2:Y:S01]  /*0070*/  LDC R3, c[0x0][0x394] ;  /* 0x0000e500ff037b82 */ /* 0x000ea20000000800 */
[----:B0-----:R-:W-:-:S05]  /*0080*/  IMAD R9, R0, UR7, R9 ;  /* 0x0000000700097c24 */ /* 0x001fca000f8e0209 */
[----:B-1----:R-:W-:Y:S01]  /*0090*/  ISETP.GE.U32.AND P0, PT, R9, UR5, PT ;  /* 0x0000000509007c0c */ /* 0x002fe2000bf06070 */
[----:B--2---:R-:W-:-:S05]  /*00a0*/  IMAD R8, R3, UR6, R8 ;  /* 0x0000000603087c24 */ /* 0x004fca000f8e0208 */
[----:B------:R-:W-:-:S13]  /*00b0*/  ISETP.GE.U32.OR P0, PT, R8, UR4, P0 ;  /* 0x0000000408007c0c */ /* 0x000fda0008706470 */
[----:B------:R-:W-:Y:S05]  /*00c0*/  @P0 EXIT ;  /* 0x000000000000094d */ /* 0x000fea0003800000 */
[----:B------:R-:W-:Y:S01]  /*00d0*/  UIMAD UR4, UR4, UR5, URZ ;  /* 0x00000005040472a4 */ /* 0x000fe2000f8e02ff */
[----:B------:R-:W-:Y:S01]  /*00e0*/  I2FP.F32.S32 R0, R8 ;  /* 0x0000000800007245 */ /* 0x000fe20000201400 */
[----:B------:R-:W-:Y:S01]  /*00f0*/  BSSY.RECONVERGENT B0, `(.L_x_0) ;  /* 0x000000e000007945 */ /* 0x000fe20003800200 */
[----:B------:R-:W-:-:S03]  /*0100*/  IMAD.SHL.U32 R8, R8, 0x10, RZ ;  /* 0x0000001008087824 */ /* 0x000fc600078e00ff */
[----:B------:R-:W-:-:S04]  /*0110*/  I2FP.F32.U32 R3, UR4 ;  /* 0x0000000400037c45 */ /* 0x000fc80008201000 */
[----:B------:R-:W0:Y:S08]  /*0120*/  MUFU.RCP R2, R3 ;  /* 0x0000000300027308 */ /* 0x000e300000001000 */
[----:B------:R-:W1:Y:S01]  /*0130*/  FCHK P0, R0, R3 ;  /* 0x0000000300007302 */ /* 0x000e620000000000 */
[----:B0-----:R-:W-:-:S04]  /*0140*/  FFMA R5, -R3, R2, 1 ;  /* 0x3f80000003057423 */ /* 0x001fc80000000102 */
[----:B------:R-:W-:-:S04]  /*0150*/  FFMA R5, R2, R5, R2 ;  /* 0x0000000502057223 */ /* 0x000fc80000000002 */
[----:B------:R-:W-:-:S04]  /*0160*/  FFMA R4, R0, R5, RZ ;  /* 0x0000000500047223 */ /* 0x000fc800000000ff */
[----:B------:R-:W-:-:S04]  /*0170*/  FFMA R2, -R3, R4, R0 ;  /* 0x0000000403027223 */ /* 0x000fc80000000100 */
[----:B------:R-:W-:Y:S01]  /*0180*/  FFMA R4, R5, R2, R4 ;  /* 0x0000000205047223 */ /* 0x000fe20000000004 */
[----:B-1----:R-:W-:Y:S06]  /*0190*/  @!P0 BRA `(.L_x_1) ;  /* 0x00000000000c8947 */ /* 0x002fec0003800000 */
[----:B------:R-:W-:-:S07]  /*01a0*/  MOV R6, 0x1c0 ;  /* 0x000001c000067802 */ /* 0x000fce0000000f00 */
[----:B------:R-:W-:Y:S05]  /*01b0*/  CALL.REL.NOINC `($__internal_0_$__cuda_sm3x_div_rn_noftz_f32_slowpath) ;  /* 0x0000000000947944 */ /* 0x000fea0003c00000 */
[----:B------:R-:W-:-:S07]  /*01c0*/  IMAD.MOV.U32 R4, RZ, RZ, R2 ;  /* 0x000000ffff047224 */ /* 0x000fce00078e0002 */
.L_x_1:
[----:B------:R-:W-:Y:S05]  /*01d0*/  BSYNC.RECONVERGENT B0 ;  /* 0x0000000000007941 */ /* 0x000fea0003800200 */
.L_x_0:
[----:B------:R-:W0:Y:S01]  /*01e0*/  LDCU UR4, c[0x0][0x388] ;  /* 0x00007100ff0477ac */ /* 0x000e220008000800 */
[----:B------:R-:W-:Y:S01]  /*01f0*/  BSSY.RECONVERGENT B0, `(.L_x_2) ;  /* 0x000000d000007945 */ /* 0x000fe20003800200 */
[----:B0-----:R-:W-:-:S04]  /*0200*/  I2FP.F32.U32 R3, UR4 ;  /* 0x0000000400037c45 */ /* 0x001fc80008201000 */
        /* <DEDUP_REMOVED lines=11> */
.L_x_3:
[----:B------:R-:W-:Y:S05]  /*02c0*/  BSYNC.RECONVERGENT B0 ;  /* 0x0000000000007941 */ /* 0x000fea0003800200 */
.L_x_2:
[----:B------:R-:W0:Y:S01]  /*02d0*/  LDCU UR4, c[0x0][0x38c] ;  /* 0x00007180ff0477ac */ /* 0x000e220008000800 */
[----:B------:R-:W-:Y:S01]  /*02e0*/  I2FP.F32.S32 R0, R9 ;  /* 0x0000000900007245 */ /* 0x000fe20000201400 */
        /* <DEDUP_REMOVED lines=13> */
.L_x_5:
[----:B------:R-:W-:Y:S05]  /*03c0*/  BSYNC.RECONVERGENT B0 ;  /* 0x0000000000007941 */ /* 0x000fea0003800200 */
.L_x_4:
[----:B------:R-:W0:Y:S01]  /*03d0*/  LDCU UR4, c[0x0][0x380] ;  /* 0x00007000ff0477ac */ /* 0x000e220008000800 */
[----:B------:R-:W-:-:S04]  /*03e0*/  IMAD.MOV.U32 R7, RZ, RZ, RZ ;  /* 0x000000ffff077224 */ /* 0x000fc800078e00ff */
[----:B0-----:R0:W-:Y:S02]  /*03f0*/  SUST.D.BA.2D.128.STRONG.SM.TRAP [R8], R4, UR4 ;  /* 0x70ff040408007f9d */ /* 0x0011e4000810ad00 */
[----:B0-----:R-:W-:Y:S05]  /*0400*/  EXIT ;  /* 0x000000000000794d */ /* 0x001fea0003800000 */
        .weak           $__internal_0_$__cuda_sm3x_div_rn_noftz_f32_slowpath
        .type           $__internal_0_$__cuda_sm3x_div_rn_noftz_f32_slowpath,@function
        .size           $__internal_0_$__cuda_sm3x_div_rn_noftz_f32_slowpath,(.L_x_18 - $__internal_0_$__cuda_sm3x_div_rn_noftz_f32_slowpath)
$__internal_0_$__cuda_sm3x_div_rn_noftz_f32_slowpath:
[----:B------:R-:W-:Y:S01]  /*0410*/  SHF.R.U32.HI R7, RZ, 0x17, R3 ;  /* 0x00000017ff077819 */ /* 0x000fe20000011603 */
[----:B------:R-:W-:Y:S01]  /*0420*/  BSSY.RECONVERGENT B1, `(.L_x_6) ;  /* 0x0000063000017945 */ /* 0x000fe20003800200 */
[--C-:B------:R-:W-:Y:S02]  /*0430*/  SHF.R.U32.HI R2, RZ, 0x17, R0.reuse ;  /* 0x00000017ff027819 */ /* 0x100fe40000011600 */
[----:B------:R-:W-:Y:S02]  /*0440*/  LOP3.LUT R14, R7, 0xff, RZ, 0xc0, !PT ;  /* 0x000000ff070e7812 */ /* 0x000fe400078ec0ff */
[----:B------:R-:W-:Y:S01]  /*0450*/  LOP3.LUT R12, R2, 0xff, RZ, 0xc0, !PT ;  /* 0x000000ff020c7812 */ /* 0x000fe200078ec0ff */
[----:B------:R-:W-:Y:S02]  /*0460*/  IMAD.MOV.U32 R2, RZ, RZ, R0 ;  /* 0x000000ffff027224 */ /* 0x000fe400078e0000 */
[----:B------:R-:W-:Y:S02]  /*0470*/  VIADD R11, R14, 0xffffffff ;  /* 0xffffffff0e0b7836 */ /* 0x000fe40000000000 */
[----:B------:R-:W-:-:S03]  /*0480*/  VIADD R10, R12, 0xffffffff ;  /* 0xffffffff0c0a7836 */ /* 0x000fc60000000000 */
[----:B------:R-:W-:-:S04]  /*0490*/  ISETP.GT.U32.AND P0, PT, R11, 0xfd, PT ;  /* 0x000000fd0b00780c */ /* 0x000fc80003f04070 */
[----:B------:R-:W-:-:S13]  /*04a0*/  ISETP.GT.U32.OR P0, PT, R10, 0xfd, P0 ;  /* 0x000000fd0a00780c */ /* 0x000fda0000704470 */
[----:B------:R-:W-:Y:S01]  /*04b0*/  @!P0 IMAD.MOV.U32 R7, RZ, RZ, RZ ;  /* 0x000000ffff078224 */ /* 0x000fe200078e00ff */
[----:B------:R-:W-:Y:S06]  /*04c0*/  @!P0 BRA `(.L_x_7) ;  /* 0x00000000005c8947 */ /* 0x000fec0003800000 */
[----:B------:R-:W-:Y:S02]  /*04d0*/  FSETP.GTU.FTZ.AND P0, PT, |R0|, +INF , PT ;  /* 0x7f8000000000780b */ /* 0x000fe40003f1c200 */
[----:B------:R-:W-:-:S04]  /*04e0*/  FSETP.GTU.FTZ.AND P1, PT, |R3|, +INF , PT ;  /* 0x7f8000000300780b */ /* 0x000fc80003f3c200 */
[----:B------:R-:W-:-:S13]  /*04f0*/  PLOP3.LUT P0, PT, P0, P1, PT, 0xf8, 0x8f ;  /* 0x00000000008f781c */ /* 0x000fda0000703f70 */
[----:B------:R-:W-:Y:S05]  /*0500*/  @P0 BRA `(.L_x_8) ;  /* 0x00000004004c0947 */ /* 0x000fea0003800000 */
[----:B------:R-:W-:-:S13]  /*0510*/  LOP3.LUT P0, RZ, R3, 0x7fffffff, R2, 0xc8, !PT ;  /* 0x7fffffff03ff7812 */ /* 0x000fda000780c802 */
[----:B------:R-:W-:Y:S05]  /*0520*/  @!P0 BRA `(.L_x_9) ;  /* 0x00000004003c8947 */ /* 0x000fea0003800000 */
[C---:B------:R-:W-:Y:S02]  /*0530*/  FSETP.NEU.FTZ.AND P2, PT, |R0|.reuse, +INF , PT ;  /* 0x7f8000000000780b */ /* 0x040fe40003f5d200 */
[----:B------:R-:W-:Y:S02]  /*0540*/  FSETP.NEU.FTZ.AND P1, PT, |R3|, +INF , PT ;  /* 0x7f8000000300780b */ /* 0x000fe40003f3d200 */
[----:B------:R-:W-:-:S11]  /*0550*/  FSETP.NEU.FTZ.AND P0, PT, |R0|, +INF , PT ;  /* 0x7f8000000000780b */ /* 0x000fd60003f1d200 */
[----:B------:R-:W-:Y:S05]  /*0560*/  @!P1 BRA !P2, `(.L_x_9) ;  /* 0x00000004002c9947 */ /* 0x000fea0005000000 */
[----:B------:R-:W-:-:S04]  /*0570*/  LOP3.LUT P2, RZ, R2, 0x7fffffff, RZ, 0xc0, !PT ;  /* 0x7fffffff02ff7812 */ /* 0x000fc8000784c0ff */
[----:B------:R-:W-:-:S13]  /*0580*/  PLOP3.LUT P1, PT, P1, P2, PT, 0x2f, 0xf2 ;  /* 0x0000000000f2781c */ /* 0x000fda0000f24577 */
[----:B------:R-:W-:Y:S05]  /*0590*/  @P1 BRA `(.L_x_10) ;  /* 0x0000000400181947 */ /* 0x000fea0003800000 */
[----:B------:R-:W-:-:S04]  /*05a0*/  LOP3.LUT P1, RZ, R3, 0x7fffffff, RZ, 0xc0, !PT ;  /* 0x7fffffff03ff7812 */ /* 0x000fc8000782c0ff */
[----:B------:R-:W-:-:S13]  /*05b0*/  PLOP3.LUT P0, PT, P0, P1, PT, 0x2f, 0xf2 ;  /* 0x0000000000f2781c */ /* 0x000fda0000702577 */
[----:B------:R-:W-:Y:S05]  /*05c0*/  @P0 BRA `(.L_x_11) ;  /* 0x0000000400000947 */ /* 0x000fea0003800000 */
[----:B------:R-:W-:Y:S02]  /*05d0*/  ISETP.GE.AND P0, PT, R10, RZ, PT ;  /* 0x000000ff0a00720c */ /* 0x000fe40003f06270 */
[----:B------:R-:W-:-:S11]  /*05e0*/  ISETP.GE.AND P1, PT, R11, RZ, PT ;  /* 0x000000ff0b00720c */ /* 0x000fd60003f26270 */
[----:B------:R-:W-:Y:S02]  /*05f0*/  @P0 IMAD.MOV.U32 R7, RZ, RZ, RZ ;  /* 0x000000ffff070224 */ /* 0x000fe400078e00ff */
[----:B------:R-:W-:Y:S01]  /*0600*/  @!P0 FFMA R2, R0, 1.84467440737095516160e+19, RZ ;  /* 0x5f80000000028823 */ /* 0x000fe200000000ff */
[----:B------:R-:W-:Y:S02]  /*0610*/  @!P0 IMAD.MOV.U32 R7, RZ, RZ, -0x40 ;  /* 0xffffffc0ff078424 */ /* 0x000fe400078e00ff */
[----:B------:R-:W-:Y:S02]  /*0620*/  @!P1 FFMA R3, R3, 1.84467440737095516160e+19, RZ ;  /* 0x5f80000003039823 */ /* 0x000fe400000000ff */
[----:B------:R-:W-:-:S07]  /*0630*/  @!P1 VIADD R7, R7, 0x40 ;  /* 0x0000004007079836 */ /* 0x000fce0000000000 */
.L_x_7:
[----:B------:R-:W-:Y:S01]  /*0640*/  LEA R10, R14, 0xc0800000, 0x17 ;  /* 0xc08000000e0a7811 */ /* 0x000fe200078eb8ff */
[----:B------:R-:W-:Y:S04]  /*0650*/  BSSY.RECONVERGENT B2, `(.L_x_12) ;  /* 0x0000036000027945 */ /* 0x000fe80003800200 */
[----:B------:R-:W-:Y:S02]  /*0660*/  IMAD.IADD R10, R3, 0x1, -R10 ;  /* 0x00000001030a7824 */ /* 0x000fe400078e0a0a */
[----:B------:R-:W-:Y:S02]  /*0670*/  VIADD R3, R12, 0xffffff81 ;  /* 0xffffff810c037836 */ /* 0x000fe40000000000 */
[----:B------:R0:W1:Y:S01]  /*0680*/  MUFU.RCP R11, R10 ;  /* 0x0000000a000b7308 */ /* 0x0000620000001000 */
[----:B------:R-:W-:Y:S01]  /*0690*/  FADD.FTZ R13, -R10, -RZ ;  /* 0x800000ff0a0d7221 */ /* 0x000fe20000010100 */
[C---:B------:R-:W-:Y:S01]  /*06a0*/  IMAD R2, R3.reuse, -0x800000, R2 ;  /* 0xff80000003027824 */ /* 0x040fe200078e0202 */
[----:B0-----:R-:W-:-:S05]  /*06b0*/  IADD3 R10, PT, PT, R3, 0x7f, -R14 ;  /* 0x0000007f030a7810 */ /* 0x001fca0007ffe80e */
[----:B------:R-:W-:Y:S02]  /*06c0*/  IMAD.IADD R10, R10, 0x1, R7 ;  /* 0x000000010a0a7824 */ /* 0x000fe400078e0207 */
[----:B-1----:R-:W-:-:S04]  /*06d0*/  FFMA R12, R11, R13, 1 ;  /* 0x3f8000000b0c7423 */ /* 0x002fc8000000000d */
[----:B------:R-:W-:-:S04]  /*06e0*/  FFMA R16, R11, R12, R11 ;  /* 0x0000000c0b107223 */ /* 0x000fc8000000000b */
[----:B------:R-:W-:-:S04]  /*06f0*/  FFMA R11, R2, R16, RZ ;  /* 0x00000010020b7223 */ /* 0x000fc800000000ff */
[----:B------:R-:W-:-:S04]  /*0700*/  FFMA R12, R13, R11, R2 ;  /* 0x0000000b0d0c7223 */ /* 0x000fc80000000002 */
[----:B------:R-:W-:-:S04]  /*0710*/  FFMA R11, R16, R12, R11 ;  /* 0x0000000c100b7223 */ /* 0x000fc8000000000b */
[----:B------:R-:W-:-:S04]  /*0720*/  FFMA R12, R13, R11, R2 ;  /* 0x0000000b0d0c7223 */ /* 0x000fc80000000002 */
[----:B------:R-:W-:-:S05]  /*0730*/  FFMA R2, R16, R12, R11 ;  /* 0x0000000c10027223 */ /* 0x000fca000000000b */
[----:B------:R-:W-:-:S04]  /*0740*/  SHF.R.U32.HI R3, RZ, 0x17, R2 ;  /* 0x00000017ff037819 */ /* 0x000fc80000011602 */
[----:B------:R-:W-:-:S05]  /*0750*/  LOP3.LUT R3, R3, 0xff, RZ, 0xc0, !PT ;  /* 0x000000ff03037812 */ /* 0x000fca00078ec0ff */
[----:B------:R-:W-:-:S04]  /*0760*/  IMAD.IADD R13, R3, 0x1, R10 ;  /* 0x00000001030d7824 */ /* 0x000fc800078e020a */
[----:B------:R-:W-:-:S05]  /*0770*/  VIADD R3, R13, 0xffffffff ;  /* 0xffffffff0d037836 */ /* 0x000fca0000000000 */
[----:B------:R-:W-:-:S13]  /*0780*/  ISETP.GE.U32.AND P0, PT, R3, 0xfe, PT ;  /* 0x000000fe0300780c */ /* 0x000fda0003f06070 */
[----:B------:R-:W-:Y:S05]  /*0790*/  @!P0 BRA `(.L_x_13) ;  /* 0x0000000000808947 */ /* 0x000fea0003800000 */
[----:B------:R-:W-:-:S13]  /*07a0*/  ISETP.GT.AND P0, PT, R13, 0xfe, PT ;  /* 0x000000fe0d00780c */ /* 0x000fda0003f04270 */
[----:B------:R-:W-:Y:S05]  /*07b0*/  @P0 BRA `(.L_x_14) ;  /* 0x00000000006c0947 */ /* 0x000fea0003800000 */
[----:B------:R-:W-:-:S13]  /*07c0*/  ISETP.GE.AND P0, PT, R13, 0x1, PT ;  /* 0x000000010d00780c */ /* 0x000fda0003f06270 */
[----:B------:R-:W-:Y:S05]  /*07d0*/  @P0 BRA `(.L_x_15) ;  /* 0x0000000000740947 */ /* 0x000fea0003800000 */
[----:B------:R-:W-:Y:S02]  /*07e0*/  ISETP.GE.AND P0, PT, R13, -0x18, PT ;  /* 0xffffffe80d00780c */ /* 0x000fe40003f06270 */
[----:B------:R-:W-:-:S11]  /*07f0*/  LOP3.LUT R2, R2, 0x80000000, RZ, 0xc0, !PT ;  /* 0x8000000002027812 */ /* 0x000fd600078ec0ff */
[----:B------:R-:W-:Y:S05]  /*0800*/  @!P0 BRA `(.L_x_15) ;  /* 0x0000000000688947 */ /* 0x000fea0003800000 */
[CCC-:B------:R-:W-:Y:S01]  /*0810*/  FFMA.RZ R3, R16.reuse, R12.reuse, R11.reuse ;  /* 0x0000000c10037223 */ /* 0x1c0fe2000000c00b */
[CCC-:B------:R-:W-:Y:S01]  /*0820*/  FFMA.RM R10, R16.reuse, R12.reuse, R11.reuse ;  /* 0x0000000c100a7223 */ /* 0x1c0fe2000000400b */
[C---:B------:R-:W-:Y:S02]  /*0830*/  ISETP.NE.AND P2, PT, R13.reuse, RZ, PT ;  /* 0x000000ff0d00720c */ /* 0x040fe40003f45270 */
[----:B------:R-:W-:Y:S02]  /*0840*/  ISETP.NE.AND P1, PT, R13, RZ, PT ;  /* 0x000000ff0d00720c */ /* 0x000fe40003f25270 */
[----:B------:R-:W-:Y:S01]  /*0850*/  LOP3.LUT R7, R3, 0x7fffff, RZ, 0xc0, !PT ;  /* 0x007fffff03077812 */ /* 0x000fe200078ec0ff */
[----:B------:R-:W-:Y:S01]  /*0860*/  FFMA.RP R3, R16, R12, R11 ;  /* 0x0000000c10037223 */ /* 0x000fe2000000800b */
[----:B------:R-:W-:Y:S02]  /*0870*/  VIADD R12, R13, 0x20 ;  /* 0x000000200d0c7836 */ /* 0x000fe40000000000 */
[----:B------:R-:W-:Y:S01]  /*0880*/  LOP3.LUT R7, R7, 0x800000, RZ, 0xfc, !PT ;  /* 0x0080000007077812 */ /* 0x000fe200078efcff */
[----:B------:R-:W-:Y:S01]  /*0890*/  IMAD.MOV R11, RZ, RZ, -R13 ;  /* 0x000000ffff0b7224 */ /* 0x000fe200078e0a0d */
[----:B------:R-:W-:-:S02]  /*08a0*/  FSETP.NEU.FTZ.AND P0, PT, R3, R10, PT ;  /* 0x0000000a0300720b */ /* 0x000fc40003f1d000 */
[----:B------:R-:W-:Y:S02]  /*08b0*/  SHF.L.U32 R12, R7, R12, RZ ;  /* 0x0000000c070c7219 */ /* 0x000fe400000006ff */
[----:B------:R-:W-:Y:S02]  /*08c0*/  SEL R10, R11, RZ, P2 ;  /* 0x000000ff0b0a7207 */ /* 0x000fe40001000000 */
[----:B------:R-:W-:Y:S02]  /*08d0*/  ISETP.NE.AND P1, PT, R12, RZ, P1 ;  /* 0x000000ff0c00720c */ /* 0x000fe40000f25270 */
[----:B------:R-:W-:Y:S02]  /*08e0*/  SHF.R.U32.HI R10, RZ, R10, R7 ;  /* 0x0000000aff0a7219 */ /* 0x000fe40000011607 */
[----:B------:R-:W-:Y:S02]  /*08f0*/  PLOP3.LUT P0, PT, P0, P1, PT, 0xf8, 0x8f ;  /* 0x00000000008f781c */ /* 0x000fe40000703f70 */
[----:B------:R-:W-:-:S02]  /*0900*/  SHF.R.U32.HI R12, RZ, 0x1, R10 ;  /* 0x00000001ff0c7819 */ /* 0x000fc4000001160a */
[----:B------:R-:W-:-:S04]  /*0910*/  SEL R3, RZ, 0x1, !P0 ;  /* 0x00000001ff037807 */ /* 0x000fc80004000000 */
[----:B------:R-:W-:-:S04]  /*0920*/  LOP3.LUT R3, R3, 0x1, R12, 0xf8, !PT ;  /* 0x0000000103037812 */ /* 0x000fc800078ef80c */
[----:B------:R-:W-:-:S05]  /*0930*/  LOP3.LUT R3, R3, R10, RZ, 0xc0, !PT ;  /* 0x0000000a03037212 */ /* 0x000fca00078ec0ff */
[----:B------:R-:W-:-:S05]  /*0940*/  IMAD.IADD R3, R12, 0x1, R3 ;  /* 0x000000010c037824 */ /* 0x000fca00078e0203 */
[----:B------:R-:W-:Y:S01]  /*0950*/  LOP3.LUT R2, R3, R2, RZ, 0xfc, !PT ;  /* 0x0000000203027212 */ /* 0x000fe200078efcff */
[----:B------:R-:W-:Y:S06]  /*0960*/  BRA `(.L_x_15) ;  /* 0x0000000000107947 */ /* 0x000fec0003800000 */
.L_x_14:
[----:B------:R-:W-:-:S04]  /*0970*/  LOP3.LUT R2, R2, 0x80000000, RZ, 0xc0, !PT ;  /* 0x8000000002027812 */ /* 0x000fc800078ec0ff */
[----:B------:R-:W-:Y:S01]  /*0980*/  LOP3.LUT R2, R2, 0x7f800000, RZ, 0xfc, !PT ;  /* 0x7f80000002027812 */ /* 0x000fe200078efcff */
[----:B------:R-:W-:Y:S06]  /*0990*/  BRA `(.L_x_15) ;  /* 0x0000000000047947 */ /* 0x000fec0003800000 */
.L_x_13:
[----:B------:R-:W-:-:S07]  /*09a0*/  IMAD R2, R10, 0x800000, R2 ;  /* 0x008000000a027824 */ /* 0x000fce00078e0202 */
.L_x_15:
[----:B------:R-:W-:Y:S05]  /*09b0*/  BSYNC.RECONVERGENT B2 ;  /* 0x0000000000027941 */ /* 0x000fea0003800200 */
.L_x_12:
[----:B------:R-:W-:Y:S05]  /*09c0*/  BRA `(.L_x_16) ;  /* 0x0000000000207947 */ /* 0x000fea0003800000 */
.L_x_11:
[----:B------:R-:W-:-:S04]  /*09d0*/  LOP3.LUT R2, R3, 0x80000000, R2, 0x48, !PT ;  /* 0x8000000003027812 */ /* 0x000fc800078e4802 */
[----:B------:R-:W-:Y:S01]  /*09e0*/  LOP3.LUT R2, R2, 0x7f800000, RZ, 0xfc, !PT ;  /* 0x7f80000002027812 */ /* 0x000fe200078efcff */
[----:B------:R-:W-:Y:S06]  /*09f0*/  BRA `(.L_x_16) ;  /* 0x0000000000147947 */ /* 0x000fec0003800000 */
.L_x_10:
[----:B------:R-:W-:Y:S01]  /*0a00*/  LOP3.LUT R2, R3, 0x80000000, R2, 0x48, !PT ;  /* 0x8000000003027812 */ /* 0x000fe200078e4802 */
[----:B------:R-:W-:Y:S06]  /*0a10*/  BRA `(.L_x_16) ;  /* 0x00000000000c7947 */ /* 0x000fec0003800000 */
.L_x_9:
[----:B------:R-:W0:Y:S01]  /*0a20*/  MUFU.RSQ R2, -QNAN ;  /* 0xffc0000000027908 */ /* 0x000e220000001400 */
[----:B------:R-:W-:Y:S05]  /*0a30*/  BRA `(.L_x_16) ;  /* 0x0000000000047947 */ /* 0x000fea0003800000 */
.L_x_8:
[----:B------:R-:W-:-:S07]  /*0a40*/  FADD.FTZ R2, R0, R3 ;  /* 0x0000000300027221 */ /* 0x000fce0000010000 */
.L_x_16:
[----:B------:R-:W-:Y:S05]  /*0a50*/  BSYNC.RECONVERGENT B1 ;  /* 0x0000000000017941 */ /* 0x000fea0003800200 */
.L_x_6:
[----:B------:R-:W-:-:S04]  /*0a60*/  IMAD.MOV.U32 R7, RZ, RZ, 0x0 ;  /* 0x00000000ff077424 */ /* 0x000fc800078e00ff */
[----:B0-----:R-:W-:Y:S05]  /*0a70*/  RET.REL.NODEC R6 `(_Z11renderPixely4dim3S_) ;  /* 0xfffffff406607950 */ /* 0x001fea0003c3ffff */
.L_x_17:
[----:B------:R-:W-:-:S00]  /*0a80*/  BRA `(.L_x_17) ;  /* 0xfffffffc00fc7947 */ /* 0x000fc0000383ffff */
[----:B------:R-:W-:-:S00]  /*0a90*/  NOP ;  /* 0x0000000000007918 */ /* 0x000fc00000000000 */
        /* <DEDUP_REMOVED lines=14> */
.L_x_18:


//--------------------- .nv.shared.reserved.0     --------------------------
	.section	.nv.shared.reserved.0,"aw",@nobits
	.weak		__nv_reservedSMEM_offset_0_alias
	.size		__nv_reservedSMEM_offset_0_alias, 0, 64
	.other		__nv_reservedSMEM_offset_0_alias,@"STO_CUDA_RESERVED_SHARED STV_DEFAULT"
__nv_reservedSMEM_offset_0_alias:
	.zero		0
	.zero		64


//--------------------- .nv.constant0._Z11renderPixely4dim3S_ --------------------------
	.section	.nv.constant0._Z11renderPixely4dim3S_,"a",@progbits
	.sectionflags	@""
	.align	4
.nv.constant0._Z11renderPixely4dim3S_:
	.zero		928


//--------------------- SYMBOLS --------------------------

	.type		.nv.reservedSmem.offset0,@object
	.size		.nv.reservedSmem.offset0,0x4
